//
// Generated by NVIDIA NVVM Compiler
//
// Compiler Build ID: CL-36424714
// Cuda compilation tools, release 13.0, V13.0.88
// Based on NVVM 20.0.0
//

.version 9.0
.target sm_100
.address_size 64

	// .globl	_Z10vectorAdd1PiS_S_i

.visible .entry _Z10vectorAdd1PiS_S_i(
	.param .u64 .ptr .align 1 _Z10vectorAdd1PiS_S_i_param_0,
	.param .u64 .ptr .align 1 _Z10vectorAdd1PiS_S_i_param_1,
	.param .u64 .ptr .align 1 _Z10vectorAdd1PiS_S_i_param_2,
	.param .u32 _Z10vectorAdd1PiS_S_i_param_3
)
{
	.reg .pred 	%p<2>;
	.reg .b32 	%r<6>;
	.reg .b64 	%rd<11>;

	ld.param.u64 	%rd1, [_Z10vectorAdd1PiS_S_i_param_0];
	ld.param.u64 	%rd2, [_Z10vectorAdd1PiS_S_i_param_1];
	ld.param.u64 	%rd3, [_Z10vectorAdd1PiS_S_i_param_2];
	ld.param.u32 	%r2, [_Z10vectorAdd1PiS_S_i_param_3];
	mov.u32 	%r1, %tid.x;
	setp.ge.s32 	%p1, %r1, %r2;
	@%p1 bra 	$L__BB0_2;
	cvta.to.global.u64 	%rd4, %rd1;
	cvta.to.global.u64 	%rd5, %rd2;
	cvta.to.global.u64 	%rd6, %rd3;
	mul.wide.u32 	%rd7, %r1, 4;
	add.s64 	%rd8, %rd4, %rd7;
	ld.global.u32 	%r3, [%rd8];
	add.s64 	%rd9, %rd5, %rd7;
	ld.global.u32 	%r4, [%rd9];
	add.s32 	%r5, %r4, %r3;
	add.s64 	%rd10, %rd6, %rd7;
	st.global.u32 	[%rd10], %r5;
$L__BB0_2:
	ret;

}
	// .globl	_Z10vectorAdd2PiS_S_i
.visible .entry _Z10vectorAdd2PiS_S_i(
	.param .u64 .ptr .align 1 _Z10vectorAdd2PiS_S_i_param_0,
	.param .u64 .ptr .align 1 _Z10vectorAdd2PiS_S_i_param_1,
	.param .u64 .ptr .align 1 _Z10vectorAdd2PiS_S_i_param_2,
	.param .u32 _Z10vectorAdd2PiS_S_i_param_3
)
{
	.reg .pred 	%p<2>;
	.reg .b32 	%r<6>;
	.reg .b64 	%rd<11>;

	ld.param.u64 	%rd1, [_Z10vectorAdd2PiS_S_i_param_0];
	ld.param.u64 	%rd2, [_Z10vectorAdd2PiS_S_i_param_1];
	ld.param.u64 	%rd3, [_Z10vectorAdd2PiS_S_i_param_2];
	ld.param.u32 	%r2, [_Z10vectorAdd2PiS_S_i_param_3];
	mov.u32 	%r1, %ctaid.x;
	setp.ge.s32 	%p1, %r1, %r2;
	@%p1 bra 	$L__BB1_2;
	cvta.to.global.u64 	%rd4, %rd1;
	cvta.to.global.u64 	%rd5, %rd2;
	cvta.to.global.u64 	%rd6, %rd3;
	mul.wide.u32 	%rd7, %r1, 4;
	add.s64 	%rd8, %rd4, %rd7;
	ld.global.u32 	%r3, [%rd8];
	add.s64 	%rd9, %rd5, %rd7;
	ld.global.u32 	%r4, [%rd9];
	add.s32 	%r5, %r4, %r3;
	add.s64 	%rd10, %rd6, %rd7;
	st.global.u32 	[%rd10], %r5;
$L__BB1_2:
	ret;

}


// ===== COMPILED SASS (sm_100) =====

	.target	sm_100

	.elftype	@"ET_EXEC"


//--------------------- .note.nv.tkinfo           --------------------------
	.section	.note.nv.tkinfo,"",@"SHT_NOTE"
	.sectionflags	@"SHF_NOTE_NV_TKINFO"
	.tkinfo
        /*0018*/ 	.word	0x00000002
        /*0030*/ 	.string	""
        /*0030*/ 	.string	"ptxas"
        /*0030*/ 	.string	"Cuda compilation tools, release 13.0, V13.0.88"
        /*0030*/ 	.string	"Build cuda_13.0.r13.0/compiler.36424714_0"
        /*0030*/ 	.string	"-arch sm_100 -m 64 "



//--------------------- .note.nv.cuinfo           --------------------------
	.section	.note.nv.cuinfo,"",@"SHT_NOTE"
	.sectionflags	@"SHF_NOTE_NV_CUINFO"
        /*0018*/ 	.short	0x0002
        /*001a*/ 	.short	0x0064
        /*001c*/ 	.short	0x0082
	.zero		2


//--------------------- .nv.info                  --------------------------
	.section	.nv.info,"",@"SHT_CUDA_INFO"
	.align	4


	//----- nvinfo : EIATTR_REGCOUNT
	.align		4
        /*0000*/ 	.byte	0x04, 0x2f
        /*0002*/ 	.short	(.L_1 - .L_0)
	.align		4
.L_0:
        /*0004*/ 	.word	index@(_Z10vectorAdd1PiS_S_i)
        /*0008*/ 	.word	0x0000000c


	//----- nvinfo : EIATTR_FRAME_SIZE
	.align		4
.L_1:
        /*000c*/ 	.byte	0x04, 0x11
        /*000e*/ 	.short	(.L_3 - .L_2)
	.align		4
.L_2:
        /*0010*/ 	.word	index@(_Z10vectorAdd1PiS_S_i)
        /*0014*/ 	.word	0x00000000


	//----- nvinfo : EIATTR_REGCOUNT
	.align		4
.L_3:
        /*0018*/ 	.byte	0x04, 0x2f
        /*001a*/ 	.short	(.L_5 - .L_4)
	.align		4
.L_4:
        /*001c*/ 	.word	index@(_Z10vectorAdd2PiS_S_i)
        /*0020*/ 	.word	0x0000000c


	//----- nvinfo : EIATTR_FRAME_SIZE
	.align		4
.L_5:
        /*0024*/ 	.byte	0x04, 0x11
        /*0026*/ 	.short	(.L_7 - .L_6)
	.align		4
.L_6:
        /*0028*/ 	.word	index@(_Z10vectorAdd2PiS_S_i)
        /*002c*/ 	.word	0x00000000


	//----- nvinfo : EIATTR_MIN_STACK_SIZE
	.align		4
.L_7:
        /*0030*/ 	.byte	0x04, 0x12
        /*0032*/ 	.short	(.L_9 - .L_8)
	.align		4
.L_8:
        /*0034*/ 	.word	index@(_Z10vectorAdd2PiS_S_i)
        /*0038*/ 	.word	0x00000000


	//----- nvinfo : EIATTR_MIN_STACK_SIZE
	.align		4
.L_9:
        /*003c*/ 	.byte	0x04, 0x12
        /*003e*/ 	.short	(.L_11 - .L_10)
	.align		4
.L_10:
        /*0040*/ 	.word	index@(_Z10vectorAdd1PiS_S_i)
        /*0044*/ 	.word	0x00000000
.L_11:


//--------------------- .nv.compat                --------------------------
	.section	.nv.compat,"",@"SHT_CUDA_COMPAT_INFO"
	.align	4
        /*0000*/ 	.byte	0x02, 0x09, 0x00, 0x00, 0x02, 0x02, 0x01, 0x00, 0x02, 0x05, 0x05, 0x00, 0x03, 0x07, 0x01, 0x01
        /*0010*/ 	.byte	0x02, 0x03, 0x00, 0x00, 0x02, 0x06, 0x01, 0x00, 0x04, 0x0b, 0x08, 0x00, 0x09, 0x00, 0x00, 0x00
        /*0020*/ 	.byte	0x00, 0x00, 0x00, 0x00


//--------------------- .nv.info._Z10vectorAdd2PiS_S_i --------------------------
	.section	.nv.info._Z10vectorAdd2PiS_S_i,"",@"SHT_CUDA_INFO"
	.sectionflags	@""
	.align	4


	//----- nvinfo : EIATTR_CUDA_API_VERSION
	.align		4
        /*0000*/ 	.byte	0x04, 0x37
        /*0002*/ 	.short	(.L_13 - .L_12)
.L_12:
        /*0004*/ 	.word	0x00000082


	//----- nvinfo : EIATTR_KPARAM_INFO
	.align		4
.L_13:
        /*0008*/ 	.byte	0x04, 0x17
        /*000a*/ 	.short	(.L_15 - .L_14)
.L_14:
        /*000c*/ 	.word	0x00000000
        /*0010*/ 	.short	0x0003
        /*0012*/ 	.short	0x0018
        /*0014*/ 	.byte	0x00, 0xf0, 0x11, 0x00


	//----- nvinfo : EIATTR_KPARAM_INFO
	.align		4
.L_15:
        /*0018*/ 	.byte	0x04, 0x17
        /*001a*/ 	.short	(.L_17 - .L_16)
.L_16:
        /*001c*/ 	.word	0x00000000
        /*0020*/ 	.short	0x0002
        /*0022*/ 	.short	0x0010
        /*0024*/ 	.byte	0x00, 0xf5, 0x21, 0x00


	//----- nvinfo : EIATTR_KPARAM_INFO
	.align		4
.L_17:
        /*0028*/ 	.byte	0x04, 0x17
        /*002a*/ 	.short	(.L_19 - .L_18)
.L_18:
        /*002c*/ 	.word	0x00000000
        /*0030*/ 	.short	0x0001
        /*0032*/ 	.short	0x0008
        /*0034*/ 	.byte	0x00, 0xf5, 0x21, 0x00


	//----- nvinfo : EIATTR_KPARAM_INFO
	.align		4
.L_19:
        /*0038*/ 	.byte	0x04, 0x17
        /*003a*/ 	.short	(.L_21 - .L_20)
.L_20:
        /*003c*/ 	.word	0x00000000
        /*0040*/ 	.short	0x0000
        /*0042*/ 	.short	0x0000
        /*0044*/ 	.byte	0x00, 0xf5, 0x21, 0x00


	//----- nvinfo : EIATTR_SPARSE_MMA_MASK
	.align		4
.L_21:
        /*0048*/ 	.byte	0x03, 0x50
        /*004a*/ 	.short	0x0000


	//----- nvinfo : EIATTR_MAXREG_COUNT
	.align		4
        /*004c*/ 	.byte	0x03, 0x1b
        /*004e*/ 	.short	0x00ff


	//----- nvinfo : EIATTR_MERCURY_ISA_VERSION
	.align		4
        /*0050*/ 	.byte	0x03, 0x5f
        /*0052*/ 	.short	0x0101


	//----- nvinfo : EIATTR_VRC_CTA_INIT_COUNT
	.align		4
        /*0054*/ 	.byte	0x02, 0x4a
	.zero		1
	.zero		1


	//----- nvinfo : EIATTR_EXIT_INSTR_OFFSETS
	.align		4
        /*0058*/ 	.byte	0x04, 0x1c
        /*005a*/ 	.short	(.L_23 - .L_22)


	//   ....[0]....
.L_22:
        /*005c*/ 	.word	0x00000040


	//   ....[1]....
        /*0060*/ 	.word	0x00000100


	//----- nvinfo : EIATTR_CBANK_PARAM_SIZE
	.align		4
.L_23:
        /*0064*/ 	.byte	0x03, 0x19
        /*0066*/ 	.short	0x001c


	//----- nvinfo : EIATTR_PARAM_CBANK
	.align		4
        /*0068*/ 	.byte	0x04, 0x0a
        /*006a*/ 	.short	(.L_25 - .L_24)
	.align		4
.L_24:
        /*006c*/ 	.word	index@(.nv.constant0._Z10vectorAdd2PiS_S_i)
        /*0070*/ 	.short	0x0380
        /*0072*/ 	.short	0x001c


	//----- nvinfo : EIATTR_SW_WAR
	.align		4
.L_25:
        /*0074*/ 	.byte	0x04, 0x36
        /*0076*/ 	.short	(.L_27 - .L_26)
.L_26:
        /*0078*/ 	.word	0x00000008
.L_27:


//--------------------- .nv.info._Z10vectorAdd1PiS_S_i --------------------------
	.section	.nv.info._Z10vectorAdd1PiS_S_i,"",@"SHT_CUDA_INFO"
	.sectionflags	@""
	.align	4


	//----- nvinfo : EIATTR_CUDA_API_VERSION
	.align		4
        /*0000*/ 	.byte	0x04, 0x37
        /*0002*/ 	.short	(.L_29 - .L_28)
.L_28:
        /*0004*/ 	.word	0x00000082


	//----- nvinfo : EIATTR_KPARAM_INFO
	.align		4
.L_29:
        /*0008*/ 	.byte	0x04, 0x17
        /*000a*/ 	.short	(.L_31 - .L_30)
.L_30:
        /*000c*/ 	.word	0x00000000
        /*0010*/ 	.short	0x0003
        /*0012*/ 	.short	0x0018
        /*0014*/ 	.byte	0x00, 0xf0, 0x11, 0x00


	//----- nvinfo : EIATTR_KPARAM_INFO
	.align		4
.L_31:
        /*0018*/ 	.byte	0x04, 0x17
        /*001a*/ 	.short	(.L_33 - .L_32)
.L_32:
        /*001c*/ 	.word	0x00000000
        /*0020*/ 	.short	0x0002
        /*0022*/ 	.short	0x0010
        /*0024*/ 	.byte	0x00, 0xf5, 0x21, 0x00


	//----- nvinfo : EIATTR_KPARAM_INFO
	.align		4
.L_33:
        /*0028*/ 	.byte	0x04, 0x17
        /*002a*/ 	.short	(.L_35 - .L_34)
.L_34:
        /*002c*/ 	.word	0x00000000
        /*0030*/ 	.short	0x0001
        /*0032*/ 	.short	0x0008
        /*0034*/ 	.byte	0x00, 0xf5, 0x21, 0x00


	//----- nvinfo : EIATTR_KPARAM_INFO
	.align		4
.L_35:
        /*0038*/ 	.byte	0x04, 0x17
        /*003a*/ 	.short	(.L_37 - .L_36)
.L_36:
        /*003c*/ 	.word	0x00000000
        /*0040*/ 	.short	0x0000
        /*0042*/ 	.short	0x0000
        /*0044*/ 	.byte	0x00, 0xf5, 0x21, 0x00


	//----- nvinfo : EIATTR_SPARSE_MMA_MASK
	.align		4
.L_37:
        /*0048*/ 	.byte	0x03, 0x50
        /*004a*/ 	.short	0x0000


	//----- nvinfo : EIATTR_MAXREG_COUNT
	.align		4
        /*004c*/ 	.byte	0x03, 0x1b
        /*004e*/ 	.short	0x00ff


	//----- nvinfo : EIATTR_MERCURY_ISA_VERSION
	.align		4
        /*0050*/ 	.byte	0x03, 0x5f
        /*0052*/ 	.short	0x0101


	//----- nvinfo : EIATTR_VRC_CTA_INIT_COUNT
	.align		4
        /*0054*/ 	.byte	0x02, 0x4a
	.zero		1
	.zero		1


	//----- nvinfo : EIATTR_EXIT_INSTR_OFFSETS
	.align		4
        /*0058*/ 	.byte	0x04, 0x1c
        /*005a*/ 	.short	(.L_39 - .L_38)


	//   ....[0]....
.L_38:
        /*005c*/ 	.word	0x00000040


	//   ....[1]....
        /*0060*/ 	.word	0x00000100


	//----- nvinfo : EIATTR_CBANK_PARAM_SIZE
	.align		4
.L_39:
        /*0064*/ 	.byte	0x03, 0x19
        /*0066*/ 	.short	0x001c


	//----- nvinfo : EIATTR_PARAM_CBANK
	.align		4
        /*0068*/ 	.byte	0x04, 0x0a
        /*006a*/ 	.short	(.L_41 - .L_40)
	.align		4
.L_40:
        /*006c*/ 	.word	index@(.nv.constant0._Z10vectorAdd1PiS_S_i)
        /*0070*/ 	.short	0x0380
        /*0072*/ 	.short	0x001c


	//----- nvinfo : EIATTR_SW_WAR
	.align		4
.L_41:
        /*0074*/ 	.byte	0x04, 0x36
        /*0076*/ 	.short	(.L_43 - .L_42)
.L_42:
        /*0078*/ 	.word	0x00000008
.L_43:


//--------------------- .nv.callgraph             --------------------------
	.section	.nv.callgraph,"",@"SHT_CUDA_CALLGRAPH"
	.align	4
	.sectionentsize	8
	.align		4
        /*0000*/ 	.word	0x00000000
	.align		4
        /*0004*/ 	.word	0xffffffff
	.align		4
        /*0008*/ 	.word	0x00000000
	.align		4
        /*000c*/ 	.word	0xfffffffe
	.align		4
        /*0010*/ 	.word	0x00000000
	.align		4
        /*0014*/ 	.word	0xfffffffd
	.align		4
        /*0018*/ 	.word	0x00000000
	.align		4
        /*001c*/ 	.word	0xfffffffc


//--------------------- .text._Z10vectorAdd2PiS_S_i --------------------------
	.section	.text._Z10vectorAdd2PiS_S_i,"ax",@progbits
	.align	128
        .global         _Z10vectorAdd2PiS_S_i
        .type           _Z10vectorAdd2PiS_S_i,@function
        .size           _Z10vectorAdd2PiS_S_i,(.L_x_2 - _Z10vectorAdd2PiS_S_i)
        .other          _Z10vectorAdd2PiS_S_i,@"STO_CUDA_ENTRY STV_DEFAULT"
_Z10vectorAdd2PiS_S_i:
.text._Z10vectorAdd2PiS_S_i:
[----:B------:R-:W-:Y:S01]  /*0000*/  LDC R1, c[0x0][0x37c] ;  /* 0x0000df00ff017b82 */ /* 0x000fe20000000800 */
[----:B------:R-:W0:Y:S01]  /*0010*/  S2R R9, SR_CTAID.X ;  /* 0x0000000000097919 */ /* 0x000e220000002500 */
[----:B------:R-:W0:Y:S02]  /*0020*/  LDCU UR4, c[0x0][0x398] ;  /* 0x00007300ff0477ac */ /* 0x000e240008000800 */
[----:B0-----:R-:W-:-:S13]  /*0030*/  ISETP.GE.AND P0, PT, R9, UR4, PT ;  /* 0x0000000409007c0c */ /* 0x001fda000bf06270 */
[----:B------:R-:W-:Y:S05]  /*0040*/  @P0 EXIT ;  /* 0x000000000000094d */ /* 0x000fea0003800000 */
[----:B------:R-:W0:Y:S01]  /*0050*/  LDC.64 R2, c[0x0][0x380] ;  /* 0x0000e000ff027b82 */ /* 0x000e220000000a00 */
[----:B------:R-:W1:Y:S07]  /*0060*/  LDCU.64 UR4, c[0x0][0x358] ;  /* 0x00006b00ff0477ac */ /* 0x000e6e0008000a00 */
[----:B------:R-:W2:Y:S08]  /*0070*/  LDC.64 R4, c[0x0][0x388] ;  /* 0x0000e200ff047b82 */ /* 0x000eb00000000a00 */
[----:B------:R-:W3:Y:S01]  /*0080*/  LDC.64 R6, c[0x0][0x390] ;  /* 0x0000e400ff067b82 */ /* 0x000ee20000000a00 */
[----:B0-----:R-:W-:-:S06]  /*0090*/  IMAD.WIDE.U32 R2, R9, 0x4, R2 ;  /* 0x0000000409027825 */ /* 0x001fcc00078e0002 */
[----:B-1----:R-:W4:Y:S01]  /*00a0*/  LDG.E R2, desc[UR4][R2.64] ;  /* 0x0000000402027981 */ /* 0x002f22000c1e1900 */
[----:B--2---:R-:W-:-:S06]  /*00b0*/  IMAD.WIDE.U32 R4, R9, 0x4, R4 ;  /* 0x0000000409047825 */ /* 0x004fcc00078e0004 */
[----:B------:R-:W4:Y:S01]  /*00c0*/  LDG.E R5, desc[UR4][R4.64] ;  /* 0x0000000404057981 */ /* 0x000f22000c1e1900 */
[----:B---3--:R-:W-:Y:S01]  /*00d0*/  IMAD.WIDE.U32 R6, R9, 0x4, R6 ;  /* 0x0000000409067825 */ /* 0x008fe200078e0006 */
[----:B----4-:R-:W-:-:S05]  /*00e0*/  IADD3 R9, PT, PT, R2, R5, RZ ;  /* 0x0000000502097210 */ /* 0x010fca0007ffe0ff */
[----:B------:R-:W-:Y:S01]  /*00f0*/  STG.E desc[UR4][R6.64], R9 ;  /* 0x0000000906007986 */ /* 0x000fe2000c101904 */
[----:B------:R-:W-:Y:S05]  /*0100*/  EXIT ;  /* 0x000000000000794d */ /* 0x000fea0003800000 */
.L_x_0:
[----:B------:R-:W-:-:S00]  /*0110*/  BRA `(.L_x_0) ;  /* 0xfffffffc00fc7947 */ /* 0x000fc0000383ffff */
[----:B------:R-:W-:-:S00]  /*0120*/  NOP ;  /* 0x0000000000007918 */ /* 0x000fc00000000000 */
        /* <DEDUP_REMOVED lines=13> */
.L_x_2:


//--------------------- .text._Z10vectorAdd1PiS_S_i --------------------------
	.section	.text._Z10vectorAdd1PiS_S_i,"ax",@progbits
	.align	128
        .global         _Z10vectorAdd1PiS_S_i
        .type           _Z10vectorAdd1PiS_S_i,@function
        .size           _Z10vectorAdd1PiS_S_i,(.L_x_3 - _Z10vectorAdd1PiS_S_i)
        .other          _Z10vectorAdd1PiS_S_i,@"STO_CUDA_ENTRY STV_DEFAULT"
_Z10vectorAdd1PiS_S_i:
.text._Z10vectorAdd1PiS_S_i:
[----:B------:R-:W-:Y:S01]  /*0000*/  LDC R1, c[0x0][0x37c] ;  /* 0x0000df00ff017b82 */ /* 0x000fe20000000800 */
[----:B------:R-:W0:Y:S01]  /*0010*/  S2R R9, SR_TID.X ;  /* 0x0000000000097919 */ /* 0x000e220000002100 */
        /* <DEDUP_REMOVED lines=15> */
.L_x_1:
        /* <DEDUP_REMOVED lines=15> */
.L_x_3:


//--------------------- .nv.shared.reserved.0     --------------------------
	.section	.nv.shared.reserved.0,"aw",@nobits
	.weak		__nv_reservedSMEM_offset_0_alias
	.size		__nv_reservedSMEM_offset_0_alias, 0, 64
	.other		__nv_reservedSMEM_offset_0_alias,@"STO_CUDA_RESERVED_SHARED STV_DEFAULT"
__nv_reservedSMEM_offset_0_alias:
	.zero		0
	.zero		64


//--------------------- .nv.constant0._Z10vectorAdd2PiS_S_i --------------------------
	.section	.nv.constant0._Z10vectorAdd2PiS_S_i,"a",@progbits
	.sectionflags	@""
	.align	4
.nv.constant0._Z10vectorAdd2PiS_S_i:
	.zero		924


//--------------------- .nv.constant0._Z10vectorAdd1PiS_S_i --------------------------
	.section	.nv.constant0._Z10vectorAdd1PiS_S_i,"a",@progbits
	.sectionflags	@""
	.align	4
.nv.constant0._Z10vectorAdd1PiS_S_i:
	.zero		924


//--------------------- SYMBOLS --------------------------

	.type		.nv.reservedSmem.offset0,@object
	.size		.nv.reservedSmem.offset0,0x4
